	.headerflags	@"EF_CUDA_TEXMODE_UNIFIED EF_CUDA_64BIT_ADDRESS EF_CUDA_ACCELERATORS EF_CUDA_SM90 EF_CUDA_VIRTUAL_SM(EF_CUDA_SM90)"
	.elftype	@"ET_EXEC"


//--------------------- .nv.info                  --------------------------
	.section	.nv.info,"",@"SHT_CUDA_INFO"
	.align	4


	//----- nvinfo : EIATTR_REGCOUNT
	.align		4
        /*0000*/ 	.byte	0x04, 0x2f
        /*0002*/ 	.short	(.L_3 - .L_2)
	.align		4
.L_2:
        /*0004*/ 	.word	index@(triton_poi_fused__native_batch_norm_legit_no_training_convolution_hardtanh_35)
        /*0008*/ 	.word	0x0000001f


	//----- nvinfo : EIATTR_MIN_STACK_SIZE
	.align		4
.L_3:
        /*000c*/ 	.byte	0x04, 0x12
        /*000e*/ 	.short	(.L_5 - .L_4)
	.align		4
.L_4:
        /*0010*/ 	.word	index@(triton_poi_fused__native_batch_norm_legit_no_training_convolution_hardtanh_35)
        /*0014*/ 	.word	0x00000000


	//----- nvinfo : EIATTR_FRAME_SIZE
	.align		4
.L_5:
        /*0018*/ 	.byte	0x04, 0x11
        /*001a*/ 	.short	(.L_7 - .L_6)
	.align		4
.L_6:
        /*001c*/ 	.word	index@(triton_poi_fused__native_batch_norm_legit_no_training_convolution_hardtanh_35)
        /*0020*/ 	.word	0x00000000


	//----- nvinfo : EIATTR_MIN_STACK_SIZE
	.align		4
.L_7:
        /*0024*/ 	.byte	0x04, 0x12
        /*0026*/ 	.short	(.L_9 - .L_8)
	.align		4
.L_8:
        /*0028*/ 	.word	index@(triton_poi_fused__native_batch_norm_legit_no_training_convolution_hardtanh_35)
        /*002c*/ 	.word	0x00000000
.L_9:


//--------------------- .nv.info.triton_poi_fused__native_batch_norm_legit_no_training_convolution_hardtanh_35 --------------------------
	.section	.nv.info.triton_poi_fused__native_batch_norm_legit_no_training_convolution_hardtanh_35,"",@"SHT_CUDA_INFO"
	.sectionflags	@""
	.align	4


	//----- nvinfo : EIATTR_CUDA_API_VERSION
	.align		4
        /*0000*/ 	.byte	0x04, 0x37
        /*0002*/ 	.short	(.L_11 - .L_10)
.L_10:
        /*0004*/ 	.word	0x0000007c


	//----- nvinfo : EIATTR_KPARAM_INFO
	.align		4
.L_11:
        /*0008*/ 	.byte	0x04, 0x17
        /*000a*/ 	.short	(.L_13 - .L_12)
.L_12:
        /*000c*/ 	.word	0x00000000
        /*0010*/ 	.short	0x0007
        /*0012*/ 	.short	0x0038
        /*0014*/ 	.byte	0x00, 0xf0, 0x11, 0x00


	//----- nvinfo : EIATTR_KPARAM_INFO
	.align		4
.L_13:
        /*0018*/ 	.byte	0x04, 0x17
        /*001a*/ 	.short	(.L_15 - .L_14)
.L_14:
        /*001c*/ 	.word	0x00000000
        /*0020*/ 	.short	0x0006
        /*0022*/ 	.short	0x0030
        /*0024*/ 	.byte	0x00, 0xf4, 0x21, 0x00


	//----- nvinfo : EIATTR_KPARAM_INFO
	.align		4
.L_15:
        /*0028*/ 	.byte	0x04, 0x17
        /*002a*/ 	.short	(.L_17 - .L_16)
.L_16:
        /*002c*/ 	.word	0x00000000
        /*0030*/ 	.short	0x0005
        /*0032*/ 	.short	0x0028
        /*0034*/ 	.byte	0x00, 0xf4, 0x21, 0x00


	//----- nvinfo : EIATTR_KPARAM_INFO
	.align		4
.L_17:
        /*0038*/ 	.byte	0x04, 0x17
        /*003a*/ 	.short	(.L_19 - .L_18)
.L_18:
        /*003c*/ 	.word	0x00000000
        /*0040*/ 	.short	0x0004
        /*0042*/ 	.short	0x0020
        /*0044*/ 	.byte	0x00, 0xf4, 0x21, 0x00


	//----- nvinfo : EIATTR_KPARAM_INFO
	.align		4
.L_19:
        /*0048*/ 	.byte	0x04, 0x17
        /*004a*/ 	.short	(.L_21 - .L_20)
.L_20:
        /*004c*/ 	.word	0x00000000
        /*0050*/ 	.short	0x0003
        /*0052*/ 	.short	0x0018
        /*0054*/ 	.byte	0x00, 0xf4, 0x21, 0x00


	//----- nvinfo : EIATTR_KPARAM_INFO
	.align		4
.L_21:
        /*0058*/ 	.byte	0x04, 0x17
        /*005a*/ 	.short	(.L_23 - .L_22)
.L_22:
        /*005c*/ 	.word	0x00000000
        /*0060*/ 	.short	0x0002
        /*0062*/ 	.short	0x0010
        /*0064*/ 	.byte	0x00, 0xf4, 0x21, 0x00


	//----- nvinfo : EIATTR_KPARAM_INFO
	.align		4
.L_23:
        /*0068*/ 	.byte	0x04, 0x17
        /*006a*/ 	.short	(.L_25 - .L_24)
.L_24:
        /*006c*/ 	.word	0x00000000
        /*0070*/ 	.short	0x0001
        /*0072*/ 	.short	0x0008
        /*0074*/ 	.byte	0x00, 0xf4, 0x21, 0x00


	//----- nvinfo : EIATTR_KPARAM_INFO
	.align		4
.L_25:
        /*0078*/ 	.byte	0x04, 0x17
        /*007a*/ 	.short	(.L_27 - .L_26)
.L_26:
        /*007c*/ 	.word	0x00000000
        /*0080*/ 	.short	0x0000
        /*0082*/ 	.short	0x0000
        /*0084*/ 	.byte	0x00, 0xf4, 0x21, 0x00


	//----- nvinfo : EIATTR_SPARSE_MMA_MASK
	.align		4
.L_27:
        /*0088*/ 	.byte	0x03, 0x50
        /*008a*/ 	.short	0x0000


	//----- nvinfo : EIATTR_MAXREG_COUNT
	.align		4
        /*008c*/ 	.byte	0x03, 0x1b
        /*008e*/ 	.short	0x00ff


	//----- nvinfo : EIATTR_EXIT_INSTR_OFFSETS
	.align		4
        /*0090*/ 	.byte	0x04, 0x1c
        /*0092*/ 	.short	(.L_29 - .L_28)


	//   ....[0]....
.L_28:
        /*0094*/ 	.word	0x000005f0


	//   ....[1]....
        /*0098*/ 	.word	0x00000610


	//----- nvinfo : EIATTR_REQNTID
	.align		4
.L_29:
        /*009c*/ 	.byte	0x04, 0x10
        /*009e*/ 	.short	(.L_31 - .L_30)
.L_30:
        /*00a0*/ 	.word	0x00000080
        /*00a4*/ 	.word	0x00000001
        /*00a8*/ 	.word	0x00000001


	//----- nvinfo : EIATTR_CBANK_PARAM_SIZE
	.align		4
.L_31:
        /*00ac*/ 	.byte	0x03, 0x19
        /*00ae*/ 	.short	0x003c


	//----- nvinfo : EIATTR_PARAM_CBANK
	.align		4
        /*00b0*/ 	.byte	0x04, 0x0a
        /*00b2*/ 	.short	(.L_33 - .L_32)
	.align		4
.L_32:
        /*00b4*/ 	.word	index@(.nv.constant0.triton_poi_fused__native_batch_norm_legit_no_training_convolution_hardtanh_35)
        /*00b8*/ 	.short	0x0210
        /*00ba*/ 	.short	0x003c


	//----- nvinfo : EIATTR_SW_WAR
	.align		4
.L_33:
        /*00bc*/ 	.byte	0x04, 0x36
        /*00be*/ 	.short	(.L_35 - .L_34)
.L_34:
        /*00c0*/ 	.word	0x00000008
.L_35:


//--------------------- .nv.callgraph             --------------------------
	.section	.nv.callgraph,"",@"SHT_CUDA_CALLGRAPH"
	.align	4
	.sectionentsize	8
	.align		4
        /*0000*/ 	.word	0x00000000
	.align		4
        /*0004*/ 	.word	0xffffffff
	.align		4
        /*0008*/ 	.word	0x00000000
	.align		4
        /*000c*/ 	.word	0xfffffffe
	.align		4
        /*0010*/ 	.word	0x00000000
	.align		4
        /*0014*/ 	.word	0xfffffffd
	.align		4
        /*0018*/ 	.word	0x00000000
	.align		4
        /*001c*/ 	.word	0xfffffffc


//--------------------- .nv.constant4             --------------------------
	.section	.nv.constant4,"a",@progbits
	.align	8
	.align		8
.nv.constant4:
        /*0000*/ 	.dword	_$_str
	.align		8
        /*0008*/ 	.dword	_$_str_$_2


//--------------------- .text.triton_poi_fused__native_batch_norm_legit_no_training_convolution_hardtanh_35 --------------------------
	.section	.text.triton_poi_fused__native_batch_norm_legit_no_training_convolution_hardtanh_35,"ax",@progbits
	.align	128
        .global         triton_poi_fused__native_batch_norm_legit_no_training_convolution_hardtanh_35
        .type           triton_poi_fused__native_batch_norm_legit_no_training_convolution_hardtanh_35,@function
        .size           triton_poi_fused__native_batch_norm_legit_no_training_convolution_hardtanh_35,(.L_x_1 - triton_poi_fused__native_batch_norm_legit_no_training_convolution_hardtanh_35)
        .other          triton_poi_fused__native_batch_norm_legit_no_training_convolution_hardtanh_35,@"STO_CUDA_ENTRY STV_DEFAULT"
triton_poi_fused__native_batch_norm_legit_no_training_convolution_hardtanh_35:
.text.triton_poi_fused__native_batch_norm_legit_no_training_convolution_hardtanh_35:
[----:B------:R-:W0:Y:S01]  /*0000*/  LDC R1, c[0x0][0x28] ;  /* 0x00000a00ff017b82 */ /* 0x000e220000000800 */
[----:B------:R-:W1:Y:S07]  /*0010*/  S2R R0, SR_TID.X ;  /* 0x0000000000007919 */ /* 0x000e6e0000002100 */
[----:B------:R-:W2:Y:S01]  /*0020*/  LDC.64 R2, c[0x0][0x228] ;  /* 0x00008a00ff027b82 */ /* 0x000ea20000000a00 */
[----:B------:R-:W-:Y:S01]  /*0030*/  CS2R R18, SRZ ;  /* 0x0000000000127805 */ /* 0x000fe2000001ff00 */
[----:B------:R-:W-:Y:S01]  /*0040*/  ULDC.64 UR4, c[0x0][0x208] ;  /* 0x0000820000047ab9 */ /* 0x000fe20000000a00 */
[----:B------:R-:W3:Y:S05]  /*0050*/  S2R R17, SR_CTAID.X ;  /* 0x0000000000117919 */ /* 0x000eea0000002500 */
[----:B------:R-:W4:Y:S08]  /*0060*/  LDC.64 R10, c[0x0][0x218] ;  /* 0x00008600ff0a7b82 */ /* 0x000f300000000a00 */
[----:B------:R-:W5:Y:S08]  /*0070*/  LDC.64 R14, c[0x0][0x210] ;  /* 0x00008400ff0e7b82 */ /* 0x000f700000000a00 */
[----:B------:R-:W4:Y:S01]  /*0080*/  LDC.64 R8, c[0x0][0x220] ;  /* 0x00008800ff087b82 */ /* 0x000f220000000a00 */
[----:B-1----:R-:W-:-:S04]  /*0090*/  SHF.L.U32 R0, R0, 0x1, RZ ;  /* 0x0000000100007819 */ /* 0x002fc800000006ff */
[----:B------:R-:W-:-:S04]  /*00a0*/  LOP3.LUT R0, R0, 0xfe, RZ, 0xc0, !PT ;  /* 0x000000fe00007812 */ /* 0x000fc800078ec0ff */
[----:B---3--:R-:W-:-:S04]  /*00b0*/  LEA R17, R17, R0, 0x8 ;  /* 0x0000000011117211 */ /* 0x008fc800078e40ff */
[----:B------:R-:W-:Y:S01]  /*00c0*/  IADD3 R23, R17, 0x1, RZ ;  /* 0x0000000111177810 */ /* 0x000fe20007ffe0ff */
[C---:B------:R-:W-:Y:S01]  /*00d0*/  IMAD.HI R0, R17.reuse, 0x1b4e81b5, RZ ;  /* 0x1b4e81b511007827 */ /* 0x040fe200078e02ff */
[----:B------:R-:W-:-:S03]  /*00e0*/  ISETP.GE.AND P0, PT, R17, 0x4b00, PT ;  /* 0x00004b001100780c */ /* 0x000fc60003f06270 */
[----:B------:R-:W-:Y:S01]  /*00f0*/  IMAD.HI R4, R23, 0x1b4e81b5, RZ ;  /* 0x1b4e81b517047827 */ /* 0x000fe200078e02ff */
[----:B------:R-:W-:-:S04]  /*0100*/  SHF.R.U32.HI R5, RZ, 0x1f, R0 ;  /* 0x0000001fff057819 */ /* 0x000fc80000011600 */
[----:B------:R-:W-:Y:S02]  /*0110*/  LEA.HI.SX32 R0, R0, R5, 0x1d ;  /* 0x0000000500007211 */ /* 0x000fe400078feaff */
[----:B------:R-:W-:-:S03]  /*0120*/  SHF.R.U32.HI R5, RZ, 0x1f, R4 ;  /* 0x0000001fff057819 */ /* 0x000fc60000011604 */
[----:B------:R-:W-:Y:S01]  /*0130*/  IMAD R25, R0, -0x4b, R17 ;  /* 0xffffffb500197824 */ /* 0x000fe200078e0211 */
[----:B------:R-:W-:Y:S01]  /*0140*/  LEA.HI.SX32 R4, R4, R5, 0x1d ;  /* 0x0000000504047211 */ /* 0x000fe200078feaff */
[----:B------:R-:W-:Y:S02]  /*0150*/  HFMA2.MMA R0, -RZ, RZ, 0, 0 ;  /* 0x00000000ff007435 */ /* 0x000fe400000001ff */
[----:B--2---:R-:W-:-:S04]  /*0160*/  IMAD.WIDE R6, R25, 0x4, R2 ;  /* 0x0000000419067825 */ /* 0x004fc800078e0202 */
[----:B------:R-:W-:Y:S01]  /*0170*/  IMAD R23, R4, -0x4b, R23 ;  /* 0xffffffb504177824 */ /* 0x000fe200078e0217 */
[----:B------:R1:W2:Y:S01]  /*0180*/  @!P0 LDG.E.EL R18, desc[UR4][R6.64] ;  /* 0x0000000406128981 */ /* 0x0002a2000c2e1900 */
[----:B------:R-:W3:Y:S02]  /*0190*/  LDC.64 R4, c[0x0][0x238] ;  /* 0x00008e00ff047b82 */ /* 0x000ee40000000a00 */
[----:B------:R-:W-:-:S05]  /*01a0*/  IMAD.WIDE R12, R23, 0x4, R2 ;  /* 0x00000004170c7825 */ /* 0x000fca00078e0202 */
[----:B------:R5:W2:Y:S01]  /*01b0*/  @!P0 LDG.E.EL R0, desc[UR4][R12.64] ;  /* 0x000000040c008981 */ /* 0x000aa2000c2e1900 */
[----:B------:R-:W3:Y:S01]  /*01c0*/  LDC.64 R2, c[0x0][0x230] ;  /* 0x00008c00ff027b82 */ /* 0x000ee20000000a00 */
[----:B------:R-:W-:Y:S01]  /*01d0*/  CS2R R20, SRZ ;  /* 0x0000000000147805 */ /* 0x000fe2000001ff00 */
[----:B----4-:R-:W-:Y:S01]  /*01e0*/  IMAD.WIDE R26, R25, 0x4, R10 ;  /* 0x00000004191a7825 */ /* 0x010fe200078e020a */
[----:B-1----:R-:W-:-:S03]  /*01f0*/  CS2R R6, SRZ ;  /* 0x0000000000067805 */ /* 0x002fc6000001ff00 */
[----:B------:R-:W-:Y:S01]  /*0200*/  IMAD.WIDE R10, R23, 0x4, R10 ;  /* 0x00000004170a7825 */ /* 0x000fe200078e020a */
[----:B------:R-:W-:Y:S01]  /*0210*/  MOV R16, RZ ;  /* 0x000000ff00107202 */ /* 0x000fe20000000f00 */
[----:B------:R3:W4:Y:S02]  /*0220*/  @!P0 LDG.E.EL R21, desc[UR4][R26.64] ;  /* 0x000000041a158981 */ /* 0x000724000c2e1900 */
[----:B-----5:R-:W-:Y:S02]  /*0230*/  IMAD.WIDE R14, R17, 0x4, R14 ;  /* 0x00000004110e7825 */ /* 0x020fe400078e020e */
[----:B------:R1:W5:Y:S02]  /*0240*/  @!P0 LDG.E.EL R20, desc[UR4][R10.64] ;  /* 0x000000040a148981 */ /* 0x000364000c2e1900 */
[--C-:B0-----:R-:W-:Y:S02]  /*0250*/  IMAD.WIDE R12, R25, 0x4, R8.reuse ;  /* 0x00000004190c7825 */ /* 0x101fe400078e0208 */
[----:B------:R-:W4:Y:S02]  /*0260*/  @!P0 LDG.E.64 R6, desc[UR4][R14.64] ;  /* 0x000000040e068981 */ /* 0x000f24000c1e1b00 */
[----:B------:R-:W-:Y:S01]  /*0270*/  IMAD.WIDE R8, R23, 0x4, R8 ;  /* 0x0000000417087825 */ /* 0x000fe200078e0208 */
[----:B------:R-:W-:Y:S01]  /*0280*/  HFMA2.MMA R28, -RZ, RZ, 0, 0 ;  /* 0x00000000ff1c7435 */ /* 0x000fe200000001ff */
[----:B------:R-:W4:Y:S02]  /*0290*/  @!P0 LDG.E.EL R19, desc[UR4][R12.64] ;  /* 0x000000040c138981 */ /* 0x000f24000c2e1900 */
[----:B---3--:R-:W-:-:S02]  /*02a0*/  IMAD.WIDE R26, R25, 0x4, R2 ;  /* 0x00000004191a7825 */ /* 0x008fc400078e0202 */
[----:B------:R-:W3:Y:S01]  /*02b0*/  @!P0 LDG.E.EL R16, desc[UR4][R8.64] ;  /* 0x0000000408108981 */ /* 0x000ee2000c2e1900 */
[----:B-1----:R-:W-:Y:S01]  /*02c0*/  MOV R11, RZ ;  /* 0x000000ff000b7202 */ /* 0x002fe20000000f00 */
[----:B------:R-:W-:-:S03]  /*02d0*/  IMAD.WIDE R24, R25, 0x4, R4 ;  /* 0x0000000419187825 */ /* 0x000fc600078e0204 */
[----:B------:R-:W3:Y:S01]  /*02e0*/  @!P0 LDG.E.EL R28, desc[UR4][R26.64] ;  /* 0x000000041a1c8981 */ /* 0x000ee2000c2e1900 */
[----:B------:R-:W-:-:S04]  /*02f0*/  IMAD.WIDE R2, R23, 0x4, R2 ;  /* 0x0000000417027825 */ /* 0x000fc800078e0202 */
[----:B------:R-:W-:Y:S01]  /*0300*/  IMAD.WIDE R4, R23, 0x4, R4 ;  /* 0x0000000417047825 */ /* 0x000fe200078e0204 */
[----:B------:R-:W-:-:S04]  /*0310*/  CS2R R22, SRZ ;  /* 0x0000000000167805 */ /* 0x000fc8000001ff00 */
[----:B------:R-:W3:Y:S04]  /*0320*/  @!P0 LDG.E.EL R11, desc[UR4][R4.64] ;  /* 0x00000004040b8981 */ /* 0x000ee8000c2e1900 */
[----:B------:R-:W3:Y:S04]  /*0330*/  @!P0 LDG.E.EL R23, desc[UR4][R24.64] ;  /* 0x0000000418178981 */ /* 0x000ee8000c2e1900 */
[----:B------:R0:W3:Y:S02]  /*0340*/  @!P0 LDG.E.EL R22, desc[UR4][R2.64] ;  /* 0x0000000402168981 */ /* 0x0000e4000c2e1900 */
[----:B0-----:R-:W-:Y:S01]  /*0350*/  HFMA2.MMA R2, -RZ, RZ, 1.625, 0 ;  /* 0x3e800000ff027435 */ /* 0x001fe200000001ff */
[----:B--2---:R-:W-:-:S04]  /*0360*/  FADD R18, R18, 9.9999997473787516356e-06 ;  /* 0x3727c5ac12127421 */ /* 0x004fc80000000000 */
[----:B------:R-:W0:Y:S01]  /*0370*/  MUFU.SQRT R8, R18 ;  /* 0x0000001200087308 */ /* 0x000e220000002000 */
[----:B------:R-:W-:-:S07]  /*0380*/  FADD R0, R0, 9.9999997473787516356e-06 ;  /* 0x3727c5ac00007421 */ /* 0x000fce0000000000 */
[----:B------:R-:W1:Y:S01]  /*0390*/  MUFU.SQRT R9, R0 ;  /* 0x0000000000097308 */ /* 0x000e620000002000 */
[C---:B0-----:R-:W-:Y:S02]  /*03a0*/  FSETP.GT.AND P1, PT, R8.reuse, 8.50705917302346158658e+37, PT ;  /* 0x7e8000000800780b */ /* 0x041fe40003f24000 */
[----:B------:R-:W-:Y:S02]  /*03b0*/  FSETP.GEU.AND P3, PT, R8, 1.175494350822287508e-38, PT ;  /* 0x008000000800780b */ /* 0x000fe40003f6e000 */
[C---:B-1----:R-:W-:Y:S02]  /*03c0*/  FSETP.GT.AND P2, PT, R9.reuse, 8.50705917302346158658e+37, PT ;  /* 0x7e8000000900780b */ /* 0x042fe40003f44000 */
[----:B------:R-:W-:-:S07]  /*03d0*/  FSETP.GEU.AND P4, PT, R9, 1.175494350822287508e-38, PT ;  /* 0x008000000900780b */ /* 0x000fce0003f8e000 */
[----:B------:R-:W-:-:S04]  /*03e0*/  @P1 FMUL R8, R8, 0.25 ;  /* 0x3e80000008081820 */ /* 0x000fc80000400000 */
[----:B------:R-:W-:Y:S01]  /*03f0*/  @!P3 FMUL R8, R8, 16777216 ;  /* 0x4b8000000808b820 */ /* 0x000fe20000400000 */
[----:B------:R-:W-:-:S04]  /*0400*/  @P2 FMUL R9, R9, 0.25 ;  /* 0x3e80000009092820 */ /* 0x000fc80000400000 */
[----:B------:R-:W-:Y:S01]  /*0410*/  @!P4 FMUL R9, R9, 16777216 ;  /* 0x4b8000000909c820 */ /* 0x000fe20000400000 */
[----:B------:R-:W0:Y:S01]  /*0420*/  MUFU.RCP R8, R8 ;  /* 0x0000000800087308 */ /* 0x000e220000001000 */
[----:B------:R-:W-:-:S07]  /*0430*/  FSEL R3, R2, 1, P1 ;  /* 0x3f80000002037808 */ /* 0x000fce0000800000 */
[----:B------:R-:W1:Y:S01]  /*0440*/  MUFU.RCP R9, R9 ;  /* 0x0000000900097308 */ /* 0x000e620000001000 */
[----:B------:R-:W-:Y:S01]  /*0450*/  FSEL R2, R2, 1, P2 ;  /* 0x3f80000002027808 */ /* 0x000fe20001000000 */
[----:B------:R-:W-:Y:S01]  /*0460*/  @!P3 FMUL R3, R3, 16777216 ;  /* 0x4b8000000303b820 */ /* 0x000fe20000400000 */
[----:B----4-:R-:W-:Y:S01]  /*0470*/  FADD R6, R21, R6 ;  /* 0x0000000615067221 */ /* 0x010fe20000000000 */
[----:B-----5:R-:W-:Y:S02]  /*0480*/  FADD R7, R20, R7 ;  /* 0x0000000714077221 */ /* 0x020fe40000000000 */
[----:B------:R-:W-:Y:S01]  /*0490*/  @!P4 FMUL R2, R2, 16777216 ;  /* 0x4b8000000202c820 */ /* 0x000fe20000400000 */
[----:B0-----:R-:W-:Y:S01]  /*04a0*/  FMUL R0, R8, R3 ;  /* 0x0000000308007220 */ /* 0x001fe20000400000 */
[----:B------:R-:W-:Y:S01]  /*04b0*/  FADD R19, R6, -R19 ;  /* 0x8000001306137221 */ /* 0x000fe20000000000 */
[----:B---3--:R-:W-:Y:S01]  /*04c0*/  FADD R16, R7, -R16 ;  /* 0x8000001007107221 */ /* 0x008fe20000000000 */
[----:B-1----:R-:W-:-:S02]  /*04d0*/  FMUL R3, R9, R2 ;  /* 0x0000000209037220 */ /* 0x002fc40000400000 */
[----:B------:R-:W-:Y:S02]  /*04e0*/  FMUL R0, R19, R0 ;  /* 0x0000000013007220 */ /* 0x000fe40000400000 */
[----:B------:R-:W-:Y:S02]  /*04f0*/  FMUL R16, R16, R3 ;  /* 0x0000000310107220 */ /* 0x000fe40000400000 */
[----:B------:R-:W-:Y:S01]  /*0500*/  FFMA R0, R0, R28, R23 ;  /* 0x0000001c00007223 */ /* 0x000fe20000000017 */
[----:B------:R-:W0:Y:S01]  /*0510*/  LDC.64 R2, c[0x0][0x240] ;  /* 0x00009000ff027b82 */ /* 0x000e220000000a00 */
[----:B------:R-:W-:-:S03]  /*0520*/  FFMA R11, R16, R22, R11 ;  /* 0x00000016100b7223 */ /* 0x000fc6000000000b */
[C---:B------:R-:W-:Y:S02]  /*0530*/  FSETP.GTU.AND P1, PT, R0.reuse, RZ, PT ;  /* 0x000000ff0000720b */ /* 0x040fe40003f2c000 */
[C---:B------:R-:W-:Y:S02]  /*0540*/  FSETP.GTU.AND P2, PT, R11.reuse, RZ, PT ;  /* 0x000000ff0b00720b */ /* 0x040fe40003f4c000 */
[----:B------:R-:W-:Y:S02]  /*0550*/  FSEL R10, R0, RZ, P1 ;  /* 0x000000ff000a7208 */ /* 0x000fe40000800000 */
[----:B------:R-:W-:Y:S02]  /*0560*/  FSEL R11, R11, RZ, P2 ;  /* 0x000000ff0b0b7208 */ /* 0x000fe40001000000 */
[C---:B------:R-:W-:Y:S02]  /*0570*/  FSETP.GEU.AND P1, PT, R10.reuse, 6, PT ;  /* 0x40c000000a00780b */ /* 0x040fe40003f2e000 */
[----:B------:R-:W-:Y:S01]  /*0580*/  FSETP.GEU.AND P2, PT, R11, 6, PT ;  /* 0x40c000000b00780b */ /* 0x000fe20003f4e000 */
[----:B------:R1:W-:Y:S01]  /*0590*/  @!P0 STG.E.64 desc[UR4][R14.64], R6 ;  /* 0x000000060e008986 */ /* 0x0003e2000c101b04 */
[----:B------:R-:W-:-:S02]  /*05a0*/  FSETP.NAN.AND P3, PT, R10, R10, PT ;  /* 0x0000000a0a00720b */ /* 0x000fc40003f68000 */
[----:B------:R-:W-:Y:S01]  /*05b0*/  FSETP.NAN.AND P4, PT, R11, R11, PT ;  /* 0x0000000b0b00720b */ /* 0x000fe20003f88000 */
[----:B0-----:R-:W-:-:S06]  /*05c0*/  IMAD.WIDE R2, R17, 0x4, R2 ;  /* 0x0000000411027825 */ /* 0x001fcc00078e0202 */
[----:B------:R-:W-:Y:S02]  /*05d0*/  @P1 SEL R10, R10, 0x40c00000, P3 ;  /* 0x40c000000a0a1807 */ /* 0x000fe40001800000 */
[----:B------:R-:W-:Y:S01]  /*05e0*/  @P2 SEL R11, R11, 0x40c00000, P4 ;  /* 0x40c000000b0b2807 */ /* 0x000fe20002000000 */
[----:B------:R-:W-:Y:S06]  /*05f0*/  @P0 EXIT ;  /* 0x000000000000094d */ /* 0x000fec0003800000 */
[----:B------:R-:W-:Y:S01]  /*0600*/  STG.E.64 desc[UR4][R2.64], R10 ;  /* 0x0000000a02007986 */ /* 0x000fe2000c101b04 */
[----:B------:R-:W-:Y:S05]  /*0610*/  EXIT ;  /* 0x000000000000794d */ /* 0x000fea0003800000 */
.L_x_0:
[----:B------:R-:W-:-:S00]  /*0620*/  BRA `(.L_x_0) ;  /* 0xfffffffc00fc7947 */ /* 0x000fc0000383ffff */
[----:B------:R-:W-:-:S00]  /*0630*/  NOP ;  /* 0x0000000000007918 */ /* 0x000fc00000000000 */
        /* <DEDUP_REMOVED lines=12> */
.L_x_1:


//--------------------- .nv.global.init           --------------------------
	.section	.nv.global.init,"aw",@progbits
.nv.global.init:
	.type		_$_str,@object
	.size		_$_str,(_$_str_$_2 - _$_str)
_$_str:
        /*0000*/ 	.byte	0x5f, 0x5f, 0x43, 0x55, 0x44, 0x41, 0x5f, 0x46, 0x54, 0x5a, 0x00
	.type		_$_str_$_2,@object
	.size		_$_str_$_2,(.L_1 - _$_str_$_2)
_$_str_$_2:
        /*000b*/ 	.byte	0x5f, 0x5f, 0x43, 0x55, 0x44, 0x41, 0x5f, 0x50, 0x52, 0x45, 0x43, 0x5f, 0x53, 0x51, 0x52, 0x54
        /*001b*/ 	.byte	0x00
.L_1:


//--------------------- .nv.constant0.triton_poi_fused__native_batch_norm_legit_no_training_convolution_hardtanh_35 --------------------------
	.section	.nv.constant0.triton_poi_fused__native_batch_norm_legit_no_training_convolution_hardtanh_35,"a",@progbits
	.sectionflags	@""
	.align	4
.nv.constant0.triton_poi_fused__native_batch_norm_legit_no_training_convolution_hardtanh_35:
	.zero		588
